//
// Generated by NVIDIA NVVM Compiler
//
// Compiler Build ID: CL-36424714
// Cuda compilation tools, release 13.0, V13.0.88
// Based on NVVM 20.0.0
//

.version 9.0
.target sm_100
.address_size 64

	// .globl	_Z12matrix_multiPxS_S_x
.global .align 8 .u64 sz = 32;

.visible .entry _Z12matrix_multiPxS_S_x(
	.param .u64 .ptr .align 1 _Z12matrix_multiPxS_S_x_param_0,
	.param .u64 .ptr .align 1 _Z12matrix_multiPxS_S_x_param_1,
	.param .u64 .ptr .align 1 _Z12matrix_multiPxS_S_x_param_2,
	.param .u64 _Z12matrix_multiPxS_S_x_param_3
)
{
	.reg .pred 	%p<10>;
	.reg .b32 	%r<3>;
	.reg .b64 	%rd<148>;

	ld.param.u64 	%rd44, [_Z12matrix_multiPxS_S_x_param_0];
	ld.param.u64 	%rd45, [_Z12matrix_multiPxS_S_x_param_1];
	ld.param.u64 	%rd46, [_Z12matrix_multiPxS_S_x_param_2];
	ld.param.u64 	%rd43, [_Z12matrix_multiPxS_S_x_param_3];
	cvta.to.global.u64 	%rd1, %rd45;
	cvta.to.global.u64 	%rd2, %rd44;
	cvta.to.global.u64 	%rd47, %rd46;
	mov.u32 	%r1, %ctaid.x;
	cvt.u64.u32 	%rd48, %r1;
	mov.u32 	%r2, %tid.x;
	cvt.u64.u32 	%rd3, %r2;
	ld.global.u64 	%rd4, [sz];
	mul.lo.s64 	%rd5, %rd4, %rd48;
	add.s64 	%rd49, %rd5, %rd3;
	shl.b64 	%rd50, %rd49, 3;
	add.s64 	%rd6, %rd47, %rd50;
	ld.global.u64 	%rd146, [%rd6];
	min.s64 	%rd51, %rd43, %rd4;
	setp.lt.s64 	%p1, %rd51, 1;
	@%p1 bra 	$L__BB0_14;
	and.b64  	%rd8, %rd4, 7;
	and.b64  	%rd9, %rd4, 3;
	and.b64  	%rd10, %rd4, 9223372036854775800;
	and.b64  	%rd11, %rd4, 1;
	shl.b64 	%rd53, %rd3, 3;
	add.s64 	%rd12, %rd1, %rd53;
	shl.b64 	%rd13, %rd4, 6;
	shl.b64 	%rd54, %rd5, 3;
	add.s64 	%rd55, %rd54, %rd2;
	add.s64 	%rd14, %rd55, 32;
	shl.b64 	%rd15, %rd4, 3;
	mov.b64 	%rd131, 0;
$L__BB0_2:
	setp.lt.u64 	%p2, %rd4, 8;
	mov.b64 	%rd141, 0;
	@%p2 bra 	$L__BB0_5;
	mov.u64 	%rd133, %rd14;
	mov.u64 	%rd134, %rd12;
	mov.u64 	%rd135, %rd10;
$L__BB0_4:
	.pragma "nounroll";
	ld.global.u64 	%rd58, [%rd133+-32];
	ld.global.u64 	%rd59, [%rd134];
	mad.lo.s64 	%rd60, %rd59, %rd58, %rd146;
	ld.global.u64 	%rd61, [%rd133+-24];
	add.s64 	%rd62, %rd134, %rd15;
	ld.global.u64 	%rd63, [%rd62];
	mad.lo.s64 	%rd64, %rd63, %rd61, %rd60;
	ld.global.u64 	%rd65, [%rd133+-16];
	add.s64 	%rd66, %rd62, %rd15;
	ld.global.u64 	%rd67, [%rd66];
	mad.lo.s64 	%rd68, %rd67, %rd65, %rd64;
	ld.global.u64 	%rd69, [%rd133+-8];
	add.s64 	%rd70, %rd66, %rd15;
	ld.global.u64 	%rd71, [%rd70];
	mad.lo.s64 	%rd72, %rd71, %rd69, %rd68;
	ld.global.u64 	%rd73, [%rd133];
	add.s64 	%rd74, %rd70, %rd15;
	ld.global.u64 	%rd75, [%rd74];
	mad.lo.s64 	%rd76, %rd75, %rd73, %rd72;
	ld.global.u64 	%rd77, [%rd133+8];
	add.s64 	%rd78, %rd74, %rd15;
	ld.global.u64 	%rd79, [%rd78];
	mad.lo.s64 	%rd80, %rd79, %rd77, %rd76;
	ld.global.u64 	%rd81, [%rd133+16];
	add.s64 	%rd82, %rd78, %rd15;
	ld.global.u64 	%rd83, [%rd82];
	mad.lo.s64 	%rd84, %rd83, %rd81, %rd80;
	ld.global.u64 	%rd85, [%rd133+24];
	add.s64 	%rd86, %rd82, %rd15;
	ld.global.u64 	%rd87, [%rd86];
	mad.lo.s64 	%rd146, %rd87, %rd85, %rd84;
	add.s64 	%rd135, %rd135, -8;
	add.s64 	%rd134, %rd134, %rd13;
	add.s64 	%rd133, %rd133, 64;
	setp.ne.s64 	%p3, %rd135, 0;
	mov.u64 	%rd141, %rd10;
	@%p3 bra 	$L__BB0_4;
$L__BB0_5:
	setp.eq.s64 	%p4, %rd8, 0;
	@%p4 bra 	$L__BB0_13;
	add.s64 	%rd89, %rd8, -1;
	setp.lt.u64 	%p5, %rd89, 3;
	@%p5 bra 	$L__BB0_8;
	add.s64 	%rd90, %rd5, %rd141;
	shl.b64 	%rd91, %rd90, 3;
	add.s64 	%rd92, %rd2, %rd91;
	ld.global.u64 	%rd93, [%rd92];
	mad.lo.s64 	%rd94, %rd4, %rd141, %rd3;
	shl.b64 	%rd95, %rd94, 3;
	add.s64 	%rd96, %rd1, %rd95;
	ld.global.u64 	%rd97, [%rd96];
	mad.lo.s64 	%rd98, %rd97, %rd93, %rd146;
	ld.global.u64 	%rd99, [%rd92+8];
	add.s64 	%rd100, %rd96, %rd15;
	ld.global.u64 	%rd101, [%rd100];
	mad.lo.s64 	%rd102, %rd101, %rd99, %rd98;
	ld.global.u64 	%rd103, [%rd92+16];
	add.s64 	%rd104, %rd100, %rd15;
	ld.global.u64 	%rd105, [%rd104];
	mad.lo.s64 	%rd106, %rd105, %rd103, %rd102;
	ld.global.u64 	%rd107, [%rd92+24];
	add.s64 	%rd108, %rd104, %rd15;
	ld.global.u64 	%rd109, [%rd108];
	mad.lo.s64 	%rd146, %rd109, %rd107, %rd106;
	add.s64 	%rd141, %rd141, 4;
$L__BB0_8:
	setp.eq.s64 	%p6, %rd9, 0;
	@%p6 bra 	$L__BB0_13;
	setp.eq.s64 	%p7, %rd9, 1;
	@%p7 bra 	$L__BB0_11;
	add.s64 	%rd111, %rd5, %rd141;
	shl.b64 	%rd112, %rd111, 3;
	add.s64 	%rd113, %rd2, %rd112;
	ld.global.u64 	%rd114, [%rd113];
	mad.lo.s64 	%rd115, %rd4, %rd141, %rd3;
	shl.b64 	%rd116, %rd115, 3;
	add.s64 	%rd117, %rd1, %rd116;
	ld.global.u64 	%rd118, [%rd117];
	mad.lo.s64 	%rd119, %rd118, %rd114, %rd146;
	ld.global.u64 	%rd120, [%rd113+8];
	add.s64 	%rd121, %rd117, %rd15;
	ld.global.u64 	%rd122, [%rd121];
	mad.lo.s64 	%rd146, %rd122, %rd120, %rd119;
	add.s64 	%rd141, %rd141, 2;
$L__BB0_11:
	setp.eq.s64 	%p8, %rd11, 0;
	@%p8 bra 	$L__BB0_13;
	add.s64 	%rd123, %rd5, %rd141;
	shl.b64 	%rd124, %rd123, 3;
	add.s64 	%rd125, %rd2, %rd124;
	ld.global.u64 	%rd126, [%rd125];
	mad.lo.s64 	%rd127, %rd4, %rd141, %rd3;
	shl.b64 	%rd128, %rd127, 3;
	add.s64 	%rd129, %rd1, %rd128;
	ld.global.u64 	%rd130, [%rd129];
	mad.lo.s64 	%rd146, %rd130, %rd126, %rd146;
$L__BB0_13:
	add.s64 	%rd131, %rd131, 1;
	setp.ne.s64 	%p9, %rd131, %rd43;
	@%p9 bra 	$L__BB0_2;
$L__BB0_14:
	st.global.u64 	[%rd6], %rd146;
	ret;

}


// ===== COMPILED SASS (sm_100) =====

	.target	sm_100

	.elftype	@"ET_EXEC"


//--------------------- .note.nv.tkinfo           --------------------------
	.section	.note.nv.tkinfo,"",@"SHT_NOTE"
	.sectionflags	@"SHF_NOTE_NV_TKINFO"
	.tkinfo
        /*0018*/ 	.word	0x00000002
        /*0030*/ 	.string	""
        /*0030*/ 	.string	"ptxas"
        /*0030*/ 	.string	"Cuda compilation tools, release 13.0, V13.0.88"
        /*0030*/ 	.string	"Build cuda_13.0.r13.0/compiler.36424714_0"
        /*0030*/ 	.string	"-arch sm_100 -m 64 "



//--------------------- .note.nv.cuinfo           --------------------------
	.section	.note.nv.cuinfo,"",@"SHT_NOTE"
	.sectionflags	@"SHF_NOTE_NV_CUINFO"
        /*0018*/ 	.short	0x0002
        /*001a*/ 	.short	0x0064
        /*001c*/ 	.short	0x0082
	.zero		2


//--------------------- .nv.info                  --------------------------
	.section	.nv.info,"",@"SHT_CUDA_INFO"
	.align	4


	//----- nvinfo : EIATTR_REGCOUNT
	.align		4
        /*0000*/ 	.byte	0x04, 0x2f
        /*0002*/ 	.short	(.L_2 - .L_1)
	.align		4
.L_1:
        /*0004*/ 	.word	index@(_Z12matrix_multiPxS_S_x)
        /*0008*/ 	.word	0x0000001e


	//----- nvinfo : EIATTR_FRAME_SIZE
	.align		4
.L_2:
        /*000c*/ 	.byte	0x04, 0x11
        /*000e*/ 	.short	(.L_4 - .L_3)
	.align		4
.L_3:
        /*0010*/ 	.word	index@(_Z12matrix_multiPxS_S_x)
        /*0014*/ 	.word	0x00000000


	//----- nvinfo : EIATTR_MIN_STACK_SIZE
	.align		4
.L_4:
        /*0018*/ 	.byte	0x04, 0x12
        /*001a*/ 	.short	(.L_6 - .L_5)
	.align		4
.L_5:
        /*001c*/ 	.word	index@(_Z12matrix_multiPxS_S_x)
        /*0020*/ 	.word	0x00000000
.L_6:


//--------------------- .nv.compat                --------------------------
	.section	.nv.compat,"",@"SHT_CUDA_COMPAT_INFO"
	.align	4
        /*0000*/ 	.byte	0x02, 0x09, 0x00, 0x00, 0x02, 0x02, 0x01, 0x00, 0x02, 0x05, 0x05, 0x00, 0x03, 0x07, 0x01, 0x01
        /*0010*/ 	.byte	0x02, 0x03, 0x00, 0x00, 0x02, 0x06, 0x01, 0x00, 0x04, 0x0b, 0x08, 0x00, 0x09, 0x00, 0x00, 0x00
        /*0020*/ 	.byte	0x00, 0x00, 0x00, 0x00


//--------------------- .nv.info._Z12matrix_multiPxS_S_x --------------------------
	.section	.nv.info._Z12matrix_multiPxS_S_x,"",@"SHT_CUDA_INFO"
	.sectionflags	@""
	.align	4


	//----- nvinfo : EIATTR_CUDA_API_VERSION
	.align		4
        /*0000*/ 	.byte	0x04, 0x37
        /*0002*/ 	.short	(.L_8 - .L_7)
.L_7:
        /*0004*/ 	.word	0x00000082


	//----- nvinfo : EIATTR_KPARAM_INFO
	.align		4
.L_8:
        /*0008*/ 	.byte	0x04, 0x17
        /*000a*/ 	.short	(.L_10 - .L_9)
.L_9:
        /*000c*/ 	.word	0x00000000
        /*0010*/ 	.short	0x0003
        /*0012*/ 	.short	0x0018
        /*0014*/ 	.byte	0x00, 0xf0, 0x21, 0x00


	//----- nvinfo : EIATTR_KPARAM_INFO
	.align		4
.L_10:
        /*0018*/ 	.byte	0x04, 0x17
        /*001a*/ 	.short	(.L_12 - .L_11)
.L_11:
        /*001c*/ 	.word	0x00000000
        /*0020*/ 	.short	0x0002
        /*0022*/ 	.short	0x0010
        /*0024*/ 	.byte	0x00, 0xf5, 0x21, 0x00


	//----- nvinfo : EIATTR_KPARAM_INFO
	.align		4
.L_12:
        /*0028*/ 	.byte	0x04, 0x17
        /*002a*/ 	.short	(.L_14 - .L_13)
.L_13:
        /*002c*/ 	.word	0x00000000
        /*0030*/ 	.short	0x0001
        /*0032*/ 	.short	0x0008
        /*0034*/ 	.byte	0x00, 0xf5, 0x21, 0x00


	//----- nvinfo : EIATTR_KPARAM_INFO
	.align		4
.L_14:
        /*0038*/ 	.byte	0x04, 0x17
        /*003a*/ 	.short	(.L_16 - .L_15)
.L_15:
        /*003c*/ 	.word	0x00000000
        /*0040*/ 	.short	0x0000
        /*0042*/ 	.short	0x0000
        /*0044*/ 	.byte	0x00, 0xf5, 0x21, 0x00


	//----- nvinfo : EIATTR_SPARSE_MMA_MASK
	.align		4
.L_16:
        /*0048*/ 	.byte	0x03, 0x50
        /*004a*/ 	.short	0x0000


	//----- nvinfo : EIATTR_MAXREG_COUNT
	.align		4
        /*004c*/ 	.byte	0x03, 0x1b
        /*004e*/ 	.short	0x00ff


	//----- nvinfo : EIATTR_MERCURY_ISA_VERSION
	.align		4
        /*0050*/ 	.byte	0x03, 0x5f
        /*0052*/ 	.short	0x0101


	//----- nvinfo : EIATTR_VRC_CTA_INIT_COUNT
	.align		4
        /*0054*/ 	.byte	0x02, 0x4a
	.zero		1
	.zero		1


	//----- nvinfo : EIATTR_EXIT_INSTR_OFFSETS
	.align		4
        /*0058*/ 	.byte	0x04, 0x1c
        /*005a*/ 	.short	(.L_18 - .L_17)


	//   ....[0]....
.L_17:
        /*005c*/ 	.word	0x00001020


	//----- nvinfo : EIATTR_CBANK_PARAM_SIZE
	.align		4
.L_18:
        /*0060*/ 	.byte	0x03, 0x19
        /*0062*/ 	.short	0x0020


	//----- nvinfo : EIATTR_PARAM_CBANK
	.align		4
        /*0064*/ 	.byte	0x04, 0x0a
        /*0066*/ 	.short	(.L_20 - .L_19)
	.align		4
.L_19:
        /*0068*/ 	.word	index@(.nv.constant0._Z12matrix_multiPxS_S_x)
        /*006c*/ 	.short	0x0380
        /*006e*/ 	.short	0x0020


	//----- nvinfo : EIATTR_SW_WAR
	.align		4
.L_20:
        /*0070*/ 	.byte	0x04, 0x36
        /*0072*/ 	.short	(.L_22 - .L_21)
.L_21:
        /*0074*/ 	.word	0x00000008
.L_22:


//--------------------- .nv.callgraph             --------------------------
	.section	.nv.callgraph,"",@"SHT_CUDA_CALLGRAPH"
	.align	4
	.sectionentsize	8
	.align		4
        /*0000*/ 	.word	0x00000000
	.align		4
        /*0004*/ 	.word	0xffffffff
	.align		4
        /*0008*/ 	.word	0x00000000
	.align		4
        /*000c*/ 	.word	0xfffffffe
	.align		4
        /*0010*/ 	.word	0x00000000
	.align		4
        /*0014*/ 	.word	0xfffffffd
	.align		4
        /*0018*/ 	.word	0x00000000
	.align		4
        /*001c*/ 	.word	0xfffffffc


//--------------------- .nv.constant4             --------------------------
	.section	.nv.constant4,"a",@progbits
	.align	8
	.align		8
.nv.constant4:
        /*0000*/ 	.dword	sz


//--------------------- .text._Z12matrix_multiPxS_S_x --------------------------
	.section	.text._Z12matrix_multiPxS_S_x,"ax",@progbits
	.align	128
        .global         _Z12matrix_multiPxS_S_x
        .type           _Z12matrix_multiPxS_S_x,@function
        .size           _Z12matrix_multiPxS_S_x,(.L_x_8 - _Z12matrix_multiPxS_S_x)
        .other          _Z12matrix_multiPxS_S_x,@"STO_CUDA_ENTRY STV_DEFAULT"
_Z12matrix_multiPxS_S_x:
.text._Z12matrix_multiPxS_S_x:
[----:B------:R-:W-:Y:S08]  /*0000*/  LDC R1, c[0x0][0x37c] ;  /* 0x0000df00ff017b82 */ /* 0x000ff00000000800 */
[----:B------:R-:W0:Y:S01]  /*0010*/  LDC.64 R10, c[0x4][RZ] ;  /* 0x01000000ff0a7b82 */ /* 0x000e220000000a00 */
[----:B------:R-:W0:Y:S01]  /*0020*/  LDCU.64 UR6, c[0x0][0x358] ;  /* 0x00006b00ff0677ac */ /* 0x000e220008000a00 */
[----:B------:R-:W1:Y:S06]  /*0030*/  S2R R0, SR_TID.X ;  /* 0x0000000000007919 */ /* 0x000e6c0000002100 */
[----:B------:R-:W2:Y:S08]  /*0040*/  S2UR UR8, SR_CTAID.X ;  /* 0x00000000000879c3 */ /* 0x000eb00000002500 */
[----:B------:R-:W3:Y:S01]  /*0050*/  LDC.64 R14, c[0x0][0x390] ;  /* 0x0000e400ff0e7b82 */ /* 0x000ee20000000a00 */
[----:B0-----:R-:W2:Y:S02]  /*0060*/  LDG.E.64 R10, desc[UR6][R10.64] ;  /* 0x000000060a0a7981 */ /* 0x001ea4000c1e1b00 */
[----:B--2---:R-:W-:-:S02]  /*0070*/  IMAD R3, R11, UR8, RZ ;  /* 0x000000080b037c24 */ /* 0x004fc4000f8e02ff */
[----:B------:R-:W-:-:S04]  /*0080*/  IMAD.WIDE.U32 R8, R10, UR8, RZ ;  /* 0x000000080a087c25 */ /* 0x000fc8000f8e00ff */
[----:B------:R-:W-:Y:S01]  /*0090*/  IMAD.IADD R2, R9, 0x1, R3 ;  /* 0x0000000109027824 */ /* 0x000fe200078e0203 */
[----:B-1----:R-:W-:-:S05]  /*00a0*/  IADD3 R3, P0, PT, R0, R8, RZ ;  /* 0x0000000800037210 */ /* 0x002fca0007f1e0ff */
[----:B------:R-:W-:Y:S01]  /*00b0*/  IMAD.X R4, RZ, RZ, R2, P0 ;  /* 0x000000ffff047224 */ /* 0x000fe200000e0602 */
[----:B---3--:R-:W-:-:S04]  /*00c0*/  LEA R14, P0, R3, R14, 0x3 ;  /* 0x0000000e030e7211 */ /* 0x008fc800078018ff */
[----:B------:R-:W-:Y:S02]  /*00d0*/  LEA.HI.X R15, R3, R15, R4, 0x3, P0 ;  /* 0x0000000f030f7211 */ /* 0x000fe400000f1c04 */
[----:B------:R-:W0:Y:S04]  /*00e0*/  LDC.64 R4, c[0x0][0x398] ;  /* 0x0000e600ff047b82 */ /* 0x000e280000000a00 */
[----:B------:R-:W5:Y:S01]  /*00f0*/  LDG.E.64 R14, desc[UR6][R14.64] ;  /* 0x000000060e0e7981 */ /* 0x000f62000c1e1b00 */
[----:B0-----:R-:W-:-:S04]  /*0100*/  ISETP.LT.U32.AND P0, PT, R10, R4, PT ;  /* 0x000000040a00720c */ /* 0x001fc80003f01070 */
[----:B------:R-:W-:-:S04]  /*0110*/  ISETP.LT.AND.EX P0, PT, R11, R5, PT, P0 ;  /* 0x000000050b00720c */ /* 0x000fc80003f01300 */
[----:B------:R-:W-:Y:S02]  /*0120*/  SEL R3, R10, R4, P0 ;  /* 0x000000040a037207 */ /* 0x000fe40000000000 */
[----:B------:R-:W-:Y:S02]  /*0130*/  SEL R4, R11, R5, P0 ;  /* 0x000000050b047207 */ /* 0x000fe40000000000 */
[----:B------:R-:W-:-:S04]  /*0140*/  ISETP.GE.U32.AND P0, PT, R3, 0x1, PT ;  /* 0x000000010300780c */ /* 0x000fc80003f06070 */
[----:B------:R-:W-:-:S13]  /*0150*/  ISETP.GE.AND.EX P0, PT, R4, RZ, PT, P0 ;  /* 0x000000ff0400720c */ /* 0x000fda0003f06300 */
[----:B------:R-:W-:Y:S05]  /*0160*/  @!P0 BRA `(.L_x_0) ;  /* 0x0000000c00848947 */ /* 0x000fea0003800000 */
[----:B------:R-:W0:Y:S01]  /*0170*/  LDC.64 R12, c[0x0][0x380] ;  /* 0x0000e000ff0c7b82 */ /* 0x000e220000000a00 */
[C---:B------:R-:W-:Y:S01]  /*0180*/  SHF.L.U64.HI R22, R10.reuse, 0x3, R11 ;  /* 0x000000030a167819 */ /* 0x040fe2000001020b */
[----:B------:R-:W-:Y:S01]  /*0190*/  UMOV UR4, URZ ;  /* 0x000000ff00047c82 */ /* 0x000fe20008000000 */
[----:B------:R-:W-:Y:S01]  /*01a0*/  SHF.L.U32 R23, R10, 0x3, RZ ;  /* 0x000000030a177819 */ /* 0x000fe200000006ff */
[----:B------:R-:W-:-:S04]  /*01b0*/  UMOV UR5, URZ ;  /* 0x000000ff00057c82 */ /* 0x000fc80008000000 */
[----:B------:R-:W1:Y:S01]  /*01c0*/  LDC.64 R6, c[0x0][0x388] ;  /* 0x0000e200ff067b82 */ /* 0x000e620000000a00 */
[----:B0-----:R-:W-:-:S04]  /*01d0*/  LEA R5, P1, R8, R12, 0x3 ;  /* 0x0000000c08057211 */ /* 0x001fc800078218ff */
[----:B------:R-:W-:Y:S02]  /*01e0*/  IADD3 R5, P2, PT, R5, 0x20, RZ ;  /* 0x0000002005057810 */ /* 0x000fe40007f5e0ff */
[----:B------:R-:W-:Y:S02]  /*01f0*/  LEA.HI.X R24, R8, R13, R2, 0x3, P1 ;  /* 0x0000000d08187211 */ /* 0x000fe400008f1c02 */
[----:B-1----:R-:W-:-:S03]  /*0200*/  LEA RZ, P0, R0, R6, 0x3 ;  /* 0x0000000600ff7211 */ /* 0x002fc600078018ff */
[----:B------:R-:W-:Y:S01]  /*0210*/  IMAD.X R24, RZ, RZ, R24, P2 ;  /* 0x000000ffff187224 */ /* 0x000fe200010e0618 */
[----:B------:R-:W-:Y:S02]  /*0220*/  LEA.HI.X R6, R0, R7, RZ, 0x3, P0 ;  /* 0x0000000700067211 */ /* 0x000fe400000f1cff */
[----:B------:R-:W-:-:S07]  /*0230*/  SHF.L.U64.HI R7, R10, 0x6, R11 ;  /* 0x000000060a077819 */ /* 0x000fce000001020b */
.L_x_6:
[----:B------:R-:W0:Y:S01]  /*0240*/  LDCU.64 UR10, c[0x0][0x398] ;  /* 0x00007300ff0a77ac */ /* 0x000e220008000a00 */
[----:B------:R-:W-:Y:S01]  /*0250*/  ISETP.GE.U32.AND P0, PT, R10, 0x8, PT ;  /* 0x000000080a00780c */ /* 0x000fe20003f06070 */
[----:B------:R-:W-:Y:S02]  /*0260*/  HFMA2 R4, -RZ, RZ, 0, 0 ;  /* 0x00000000ff047431 */ /* 0x000fe400000001ff */
[----:B------:R-:W-:Y:S01]  /*0270*/  IMAD.MOV.U32 R3, RZ, RZ, RZ ;  /* 0x000000ffff037224 */ /* 0x000fe200078e00ff */
[----:B------:R-:W-:Y:S01]  /*0280*/  UIADD3 UR4, UP0, UPT, UR4, 0x1, URZ ;  /* 0x0000000104047890 */ /* 0x000fe2000ff1e0ff */
[----:B------:R-:W-:-:S03]  /*0290*/  ISETP.GE.U32.AND.EX P0, PT, R11, RZ, PT, P0 ;  /* 0x000000ff0b00720c */ /* 0x000fc60003f06100 */
[----:B------:R-:W-:Y:S02]  /*02a0*/  UIADD3.X UR5, UPT, UPT, URZ, UR5, URZ, UP0, !UPT ;  /* 0x00000005ff057290 */ /* 0x000fe400087fe4ff */
[----:B0-----:R-:W-:-:S04]  /*02b0*/  UISETP.NE.U32.AND UP0, UPT, UR4, UR10, UPT ;  /* 0x0000000a0400728c */ /* 0x001fc8000bf05070 */
[----:B------:R-:W-:-:S04]  /*02c0*/  UISETP.NE.AND.EX UP0, UPT, UR5, UR11, UPT, UP0 ;  /* 0x0000000b0500728c */ /* 0x000fc8000bf05300 */
[----:B------:R-:W-:Y:S07]  /*02d0*/  @!P0 BRA `(.L_x_1) ;  /* 0x0000000400508947 */ /* 0x000fee0003800000 */
[----:B------:R-:W0:Y:S01]  /*02e0*/  LDCU UR9, c[0x0][0x388] ;  /* 0x00007100ff0977ac */ /* 0x000e220008000800 */
[----:B------:R-:W-:Y:S01]  /*02f0*/  LOP3.LUT R25, R10, 0xfffffff8, RZ, 0xc0, !PT ;  /* 0xfffffff80a197812 */ /* 0x000fe200078ec0ff */
[----:B------:R-:W-:Y:S01]  /*0300*/  IMAD.MOV.U32 R12, RZ, RZ, R5 ;  /* 0x000000ffff0c7224 */ /* 0x000fe200078e0005 */
[----:B------:R-:W-:Y:S01]  /*0310*/  LOP3.LUT R4, R11, 0x7fffffff, RZ, 0xc0, !PT ;  /* 0x7fffffff0b047812 */ /* 0x000fe200078ec0ff */
[----:B------:R-:W-:Y:S01]  /*0320*/  IMAD.MOV.U32 R13, RZ, RZ, R24 ;  /* 0x000000ffff0d7224 */ /* 0x000fe200078e0018 */
[----:B------:R-:W-:Y:S02]  /*0330*/  MOV R3, R6 ;  /* 0x0000000600037202 */ /* 0x000fe40000000f00 */
[----:B0-----:R-:W-:-:S07]  /*0340*/  LEA R26, R0, UR9, 0x3 ;  /* 0x00000009001a7c11 */ /* 0x001fce000f8e18ff */
.L_x_2:
[----:B------:R-:W-:Y:S01]  /*0350*/  IMAD.MOV.U32 R16, RZ, RZ, R26 ;  /* 0x000000ffff107224 */ /* 0x000fe200078e001a */
[----:B------:R-:W2:Y:S01]  /*0360*/  LDG.E.64 R18, desc[UR6][R12.64+-0x20] ;  /* 0xffffe0060c127981 */ /* 0x000ea2000c1e1b00 */
[----:B------:R-:W-:-:S06]  /*0370*/  IMAD.MOV.U32 R17, RZ, RZ, R3 ;  /* 0x000000ffff117224 */ /* 0x000fcc00078e0003 */
[----:B------:R-:W2:Y:S01]  /*0380*/  LDG.E.64 R16, desc[UR6][R16.64] ;  /* 0x0000000610107981 */ /* 0x000ea2000c1e1b00 */
[----:B-----5:R-:W-:Y:S02]  /*0390*/  MOV R20, R14 ;  /* 0x0000000e00147202 */ /* 0x020fe40000000f00 */
[----:B------:R-:W-:Y:S01]  /*03a0*/  IADD3 R14, P0, PT, R26, R23, RZ ;  /* 0x000000171a0e7210 */ /* 0x000fe20007f1e0ff */
[----:B------:R-:W-:-:S04]  /*03b0*/  IMAD.MOV.U32 R21, RZ, RZ, R15 ;  /* 0x000000ffff157224 */ /* 0x000fc800078e000f */
[----:B------:R-:W-:Y:S02]  /*03c0*/  IMAD.X R15, R3, 0x1, R22, P0 ;  /* 0x00000001030f7824 */ /* 0x000fe400000e0616 */
[----:B--2---:R-:W-:Y:S02]  /*03d0*/  IMAD R27, R17, R18, RZ ;  /* 0x00000012111b7224 */ /* 0x004fe400078e02ff */
[----:B------:R-:W-:-:S04]  /*03e0*/  IMAD.WIDE.U32 R20, R18, R16, R20 ;  /* 0x0000001012147225 */ /* 0x000fc800078e0014 */
[----:B------:R-:W-:Y:S02]  /*03f0*/  IMAD R27, R19, R16, R27 ;  /* 0x00000010131b7224 */ /* 0x000fe400078e021b */
[----:B------:R0:W2:Y:S04]  /*0400*/  LDG.E.64 R16, desc[UR6][R14.64] ;  /* 0x000000060e107981 */ /* 0x0000a8000c1e1b00 */
[----:B------:R-:W2:Y:S01]  /*0410*/  LDG.E.64 R18, desc[UR6][R12.64+-0x18] ;  /* 0xffffe8060c127981 */ /* 0x000ea2000c1e1b00 */
[----:B------:R-:W-:Y:S02]  /*0420*/  IADD3 R21, PT, PT, R21, R27, RZ ;  /* 0x0000001b15157210 */ /* 0x000fe40007ffe0ff */
[----:B0-----:R-:W-:-:S05]  /*0430*/  IADD3 R14, P0, PT, R14, R23, RZ ;  /* 0x000000170e0e7210 */ /* 0x001fca0007f1e0ff */
[----:B------:R-:W-:Y:S02]  /*0440*/  IMAD.X R15, R15, 0x1, R22, P0 ;  /* 0x000000010f0f7824 */ /* 0x000fe400000e0616 */
[----:B--2---:R-:W-:Y:S02]  /*0450*/  IMAD R17, R17, R18, RZ ;  /* 0x0000001211117224 */ /* 0x004fe400078e02ff */
[----:B------:R-:W-:-:S04]  /*0460*/  IMAD.WIDE.U32 R20, R18, R16, R20 ;  /* 0x0000001012147225 */ /* 0x000fc800078e0014 */
[----:B------:R-:W-:Y:S02]  /*0470*/  IMAD R27, R19, R16, R17 ;  /* 0x00000010131b7224 */ /* 0x000fe400078e0211 */
[----:B------:R0:W2:Y:S04]  /*0480*/  LDG.E.64 R16, desc[UR6][R14.64] ;  /* 0x000000060e107981 */ /* 0x0000a8000c1e1b00 */
[----:B------:R-:W2:Y:S01]  /*0490*/  LDG.E.64 R18, desc[UR6][R12.64+-0x10] ;  /* 0xfffff0060c127981 */ /* 0x000ea2000c1e1b00 */
[----:B------:R-:W-:Y:S01]  /*04a0*/  IMAD.IADD R21, R21, 0x1, R27 ;  /* 0x0000000115157824 */ /* 0x000fe200078e021b */
[----:B0-----:R-:W-:-:S04]  /*04b0*/  IADD3 R14, P0, PT, R14, R23, RZ ;  /* 0x000000170e0e7210 */ /* 0x001fc80007f1e0ff */
[----:B------:R-:W-:Y:S01]  /*04c0*/  IADD3.X R15, PT, PT, R15, R22, RZ, P0, !PT ;  /* 0x000000160f0f7210 */ /* 0x000fe200007fe4ff */
[----:B--2---:R-:W-:Y:S02]  /*04d0*/  IMAD R17, R17, R18, RZ ;  /* 0x0000001211117224 */ /* 0x004fe400078e02ff */
[----:B------:R-:W-:-:S04]  /*04e0*/  IMAD.WIDE.U32 R20, R18, R16, R20 ;  /* 0x0000001012147225 */ /* 0x000fc800078e0014 */
[----:B------:R-:W-:Y:S02]  /*04f0*/  IMAD R27, R19, R16, R17 ;  /* 0x00000010131b7224 */ /* 0x000fe400078e0211 */
[----:B------:R0:W2:Y:S04]  /*0500*/  LDG.E.64 R16, desc[UR6][R14.64] ;  /* 0x000000060e107981 */ /* 0x0000a8000c1e1b00 */
[----:B------:R-:W2:Y:S01]  /*0510*/  LDG.E.64 R18, desc[UR6][R12.64+-0x8] ;  /* 0xfffff8060c127981 */ /* 0x000ea2000c1e1b00 */
[----:B------:R-:W-:Y:S01]  /*0520*/  IMAD.IADD R21, R21, 0x1, R27 ;  /* 0x0000000115157824 */ /* 0x000fe200078e021b */
[----:B0-----:R-:W-:-:S05]  /*0530*/  IADD3 R14, P0, PT, R14, R23, RZ ;  /* 0x000000170e0e7210 */ /* 0x001fca0007f1e0ff */
        /* <DEDUP_REMOVED lines=22> */
[----:B0-----:R-:W-:Y:S01]  /*06a0*/  IADD3 R14, P0, PT, R14, R23, RZ ;  /* 0x000000170e0e7210 */ /* 0x001fe20007f1e0ff */
[----:B------:R-:W-:-:S04]  /*06b0*/  IMAD.IADD R21, R21, 0x1, R27 ;  /* 0x0000000115157824 */ /* 0x000fc800078e021b */
[----:B------:R-:W-:-:S06]  /*06c0*/  IMAD.X R15, R15, 0x1, R22, P0 ;  /* 0x000000010f0f7824 */ /* 0x000fcc00000e0616 */
[----:B------:R-:W3:Y:S01]  /*06d0*/  LDG.E.64 R14, desc[UR6][R14.64] ;  /* 0x000000060e0e7981 */ /* 0x000ee2000c1e1b00 */
[----:B--2---:R-:W-:Y:S02]  /*06e0*/  IMAD R17, R17, R18, RZ ;  /* 0x0000001211117224 */ /* 0x004fe400078e02ff */
[----:B------:R-:W-:-:S04]  /*06f0*/  IMAD.WIDE.U32 R20, R18, R16, R20 ;  /* 0x0000001012147225 */ /* 0x000fc800078e0014 */
[----:B------:R-:W-:Y:S02]  /*0700*/  IMAD R19, R19, R16, R17 ;  /* 0x0000001013137224 */ /* 0x000fe400078e0211 */
[----:B------:R0:W3:Y:S01]  /*0710*/  LDG.E.64 R16, desc[UR6][R12.64+0x18] ;  /* 0x000018060c107981 */ /* 0x0000e2000c1e1b00 */
[----:B------:R-:W-:-:S04]  /*0720*/  IADD3 R25, P0, PT, R25, -0x8, RZ ;  /* 0xfffffff819197810 */ /* 0x000fc80007f1e0ff */
[----:B------:R-:W-:Y:S02]  /*0730*/  IADD3.X R4, PT, PT, R4, -0x1, RZ, P0, !PT ;  /* 0xffffffff04047810 */ /* 0x000fe400007fe4ff */
[----:B------:R-:W-:-:S04]  /*0740*/  ISETP.NE.U32.AND P0, PT, R25, RZ, PT ;  /* 0x000000ff1900720c */ /* 0x000fc80003f05070 */
[----:B------:R-:W-:Y:S02]  /*0750*/  ISETP.NE.AND.EX P0, PT, R4, RZ, PT, P0 ;  /* 0x000000ff0400720c */ /* 0x000fe40003f05300 */
[----:B------:R-:W-:Y:S02]  /*0760*/  IADD3 R21, PT, PT, R21, R19, RZ ;  /* 0x0000001315157210 */ /* 0x000fe40007ffe0ff */
[----:B0-----:R-:W-:Y:S02]  /*0770*/  IADD3 R12, P2, PT, R12, 0x40, RZ ;  /* 0x000000400c0c7810 */ /* 0x001fe40007f5e0ff */
[----:B------:R-:W-:-:S03]  /*0780*/  LEA R26, P1, R10, R26, 0x6 ;  /* 0x0000001a0a1a7211 */ /* 0x000fc600078230ff */
[----:B------:R-:W-:Y:S01]  /*0790*/  IMAD.X R13, RZ, RZ, R13, P2 ;  /* 0x000000ffff0d7224 */ /* 0x000fe200010e060d */
[----:B------:R-:W-:Y:S01]  /*07a0*/  IADD3.X R3, PT, PT, R3, R7, RZ, P1, !PT ;  /* 0x0000000703037210 */ /* 0x000fe20000ffe4ff */
[----:B---3--:R-:W-:-:S04]  /*07b0*/  IMAD R19, R15, R16, RZ ;  /* 0x000000100f137224 */ /* 0x008fc800078e02ff */
[-C--:B------:R-:W-:Y:S02]  /*07c0*/  IMAD R19, R17, R14.reuse, R19 ;  /* 0x0000000e11137224 */ /* 0x080fe400078e0213 */
[----:B------:R-:W-:-:S04]  /*07d0*/  IMAD.WIDE.U32 R14, R16, R14, R20 ;  /* 0x0000000e100e7225 */ /* 0x000fc800078e0014 */
[----:B------:R-:W-:Y:S01]  /*07e0*/  IMAD.IADD R15, R15, 0x1, R19 ;  /* 0x000000010f0f7824 */ /* 0x000fe200078e0213 */
[----:B------:R-:W-:Y:S06]  /*07f0*/  @P0 BRA `(.L_x_2) ;  /* 0xfffffff800d40947 */ /* 0x000fec000383ffff */
[----:B------:R-:W-:Y:S02]  /*0800*/  LOP3.LUT R3, R10, 0xfffffff8, RZ, 0xc0, !PT ;  /* 0xfffffff80a037812 */ /* 0x000fe400078ec0ff */
[----:B------:R-:W-:-:S07]  /*0810*/  LOP3.LUT R4, R11, 0x7fffffff, RZ, 0xc0, !PT ;  /* 0x7fffffff0b047812 */ /* 0x000fce00078ec0ff */
.L_x_1:
[----:B------:R-:W-:-:S04]  /*0820*/  LOP3.LUT R12, R10, 0x7, RZ, 0xc0, !PT ;  /* 0x000000070a0c7812 */ /* 0x000fc800078ec0ff */
[----:B------:R-:W-:-:S04]  /*0830*/  ISETP.NE.U32.AND P0, PT, R12, RZ, PT ;  /* 0x000000ff0c00720c */ /* 0x000fc80003f05070 */
[----:B------:R-:W-:-:S13]  /*0840*/  ISETP.NE.AND.EX P0, PT, RZ, RZ, PT, P0 ;  /* 0x000000ffff00720c */ /* 0x000fda0003f05300 */
[----:B------:R-:W-:Y:S05]  /*0850*/  @!P0 BRA `(.L_x_3) ;  /* 0x0000000400c48947 */ /* 0x000fea0003800000 */
[----:B------:R-:W-:-:S04]  /*0860*/  IADD3 R12, P1, PT, R12, -0x1, RZ ;  /* 0xffffffff0c0c7810 */ /* 0x000fc80007f3e0ff */
[----:B------:R-:W-:Y:S01]  /*0870*/  ISETP.GE.U32.AND P0, PT, R12, 0x3, PT ;  /* 0x000000030c00780c */ /* 0x000fe20003f06070 */
[----:B------:R-:W-:-:S05]  /*0880*/  IMAD.X R12, RZ, RZ, -0x1, P1 ;  /* 0xffffffffff0c7424 */ /* 0x000fca00008e06ff */
[----:B------:R-:W-:-:S13]  /*0890*/  ISETP.GE.U32.AND.EX P0, PT, R12, RZ, PT, P0 ;  /* 0x000000ff0c00720c */ /* 0x000fda0003f06100 */
[----:B------:R-:W-:Y:S05]  /*08a0*/  @!P0 BRA `(.L_x_4) ;  /* 0x0000000000c48947 */ /* 0x000fea0003800000 */
[----:B------:R-:W0:Y:S01]  /*08b0*/  LDC.64 R12, c[0x0][0x380] ;  /* 0x0000e000ff0c7b82 */ /* 0x000e220000000a00 */
[----:B------:R-:W-:Y:S02]  /*08c0*/  HFMA2 R19, -RZ, RZ, 0, 0 ;  /* 0x00000000ff137431 */ /* 0x000fe400000001ff */
[-C--:B------:R-:W-:Y:S01]  /*08d0*/  IMAD R21, R11, R3.reuse, RZ ;  /* 0x000000030b157224 */ /* 0x080fe200078e02ff */
[----:B------:R-:W-:Y:S01]  /*08e0*/  IADD3 R20, P0, PT, R3, R8, RZ ;  /* 0x0000000803147210 */ /* 0x000fe20007f1e0ff */
[----:B------:R-:W-:Y:S02]  /*08f0*/  IMAD.MOV.U32 R18, RZ, RZ, R0 ;  /* 0x000000ffff127224 */ /* 0x000fe400078e0000 */
[C---:B------:R-:W-:Y:S01]  /*0900*/  IMAD R21, R10.reuse, R4, R21 ;  /* 0x000000040a157224 */ /* 0x040fe200078e0215 */
[----:B------:R-:W1:Y:S01]  /*0910*/  LDC.64 R16, c[0x0][0x388] ;  /* 0x0000e200ff107b82 */ /* 0x000e620000000a00 */
[----:B------:R-:W-:-:S04]  /*0920*/  IMAD.WIDE.U32 R18, R10, R3, R18 ;  /* 0x000000030a127225 */ /* 0x000fc800078e0012 */
[----:B------:R-:W-:Y:S01]  /*0930*/  IMAD.IADD R19, R19, 0x1, R21 ;  /* 0x0000000113137824 */ /* 0x000fe200078e0215 */
[----:B------:R-:W-:Y:S02]  /*0940*/  IADD3.X R21, PT, PT, R4, R2, RZ, P0, !PT ;  /* 0x0000000204157210 */ /* 0x000fe400007fe4ff */
[----:B0-----:R-:W-:-:S04]  /*0950*/  LEA R12, P1, R20, R12, 0x3 ;  /* 0x0000000c140c7211 */ /* 0x001fc800078218ff */
[----:B------:R-:W-:Y:S02]  /*0960*/  LEA.HI.X R13, R20, R13, R21, 0x3, P1 ;  /* 0x0000000d140d7211 */ /* 0x000fe400008f1c15 */
[----:B-1----:R-:W-:-:S03]  /*0970*/  LEA R16, P0, R18, R16, 0x3 ;  /* 0x0000001012107211 */ /* 0x002fc600078018ff */
[----:B------:R-:W2:Y:S01]  /*0980*/  LDG.E.64 R26, desc[UR6][R12.64] ;  /* 0x000000060c1a7981 */ /* 0x000ea2000c1e1b00 */
[----:B------:R-:W-:-:S05]  /*0990*/  LEA.HI.X R17, R18, R17, R19, 0x3, P0 ;  /* 0x0000001112117211 */ /* 0x000fca00000f1c13 */
[----:B------:R0:W2:Y:S01]  /*09a0*/  LDG.E.64 R20, desc[UR6][R16.64] ;  /* 0x0000000610147981 */ /* 0x0000a2000c1e1b00 */
[----:B-----5:R-:W-:Y:S01]  /*09b0*/  MOV R18, R14 ;  /* 0x0000000e00127202 */ /* 0x020fe20000000f00 */
[----:B------:R-:W-:Y:S01]  /*09c0*/  IMAD.MOV.U32 R19, RZ, RZ, R15 ;  /* 0x000000ffff137224 */ /* 0x000fe200078e000f */
[----:B0-----:R-:W-:-:S05]  /*09d0*/  IADD3 R16, P0, PT, R16, R23, RZ ;  /* 0x0000001710107210 */ /* 0x001fca0007f1e0ff */
[----:B------:R-:W-:-:S05]  /*09e0*/  IMAD.X R17, R17, 0x1, R22, P0 ;  /* 0x0000000111117824 */ /* 0x000fca00000e0616 */
[----:B------:R0:W3:Y:S01]  /*09f0*/  LDG.E.64 R14, desc[UR6][R16.64] ;  /* 0x00000006100e7981 */ /* 0x0000e2000c1e1b00 */
[----:B--2---:R-:W-:Y:S02]  /*0a00*/  IMAD R21, R21, R26, RZ ;  /* 0x0000001a15157224 */ /* 0x004fe400078e02ff */
[----:B------:R-:W-:-:S04]  /*0a10*/  IMAD.WIDE.U32 R18, R26, R20, R18 ;  /* 0x000000141a127225 */ /* 0x000fc800078e0012 */
[----:B------:R-:W-:Y:S02]  /*0a20*/  IMAD R27, R27, R20, R21 ;  /* 0x000000141b1b7224 */ /* 0x000fe400078e0215 */
[----:B------:R-:W3:Y:S01]  /*0a30*/  LDG.E.64 R20, desc[UR6][R12.64+0x8] ;  /* 0x000008060c147981 */ /* 0x000ee2000c1e1b00 */
[----:B0-----:R-:W-:Y:S02]  /*0a40*/  IADD3 R16, P0, PT, R16, R23, RZ ;  /* 0x0000001710107210 */ /* 0x001fe40007f1e0ff */
[----:B------:R-:W-:Y:S02]  /*0a50*/  IADD3 R19, PT, PT, R19, R27, RZ ;  /* 0x0000001b13137210 */ /* 0x000fe40007ffe0ff */
[----:B------:R-:W2:Y:S01]  /*0a60*/  LDG.E.64 R26, desc[UR6][R12.64+0x10] ;  /* 0x000010060c1a7981 */ /* 0x000ea2000c1e1b00 */
[----:B------:R-:W-:-:S03]  /*0a70*/  IMAD.X R17, R17, 0x1, R22, P0 ;  /* 0x0000000111117824 */ /* 0x000fc600000e0616 */
[----:B------:R-:W4:Y:S01]  /*0a80*/  LDG.E.64 R12, desc[UR6][R12.64+0x18] ;  /* 0x000018060c0c7981 */ /* 0x000f22000c1e1b00 */
[----:B---3--:R-:W-:Y:S02]  /*0a90*/  IMAD R25, R15, R20, RZ ;  /* 0x000000140f197224 */ /* 0x008fe400078e02ff */
[----:B------:R-:W-:-:S04]  /*0aa0*/  IMAD.WIDE.U32 R18, R20, R14, R18 ;  /* 0x0000000e14127225 */ /* 0x000fc800078e0012 */
[----:B------:R-:W-:Y:S01]  /*0ab0*/  IMAD R25, R21, R14, R25 ;  /* 0x0000000e15197224 */ /* 0x000fe200078e0219 */
[----:B------:R-:W-:Y:S01]  /*0ac0*/  IADD3 R14, P0, PT, R16, R23, RZ ;  /* 0x00000017100e7210 */ /* 0x000fe20007f1e0ff */
[----:B------:R-:W2:Y:S03]  /*0ad0*/  LDG.E.64 R20, desc[UR6][R16.64] ;  /* 0x0000000610147981 */ /* 0x000ea6000c1e1b00 */
[----:B------:R-:W-:-:S06]  /*0ae0*/  IADD3.X R15, PT, PT, R17, R22, RZ, P0, !PT ;  /* 0x00000016110f7210 */ /* 0x000fcc00007fe4ff */
[----:B------:R-:W4:Y:S01]  /*0af0*/  LDG.E.64 R14, desc[UR6][R14.64] ;  /* 0x000000060e0e7981 */ /* 0x000f22000c1e1b00 */
[----:B------:R-:W-:Y:S01]  /*0b00*/  IMAD.IADD R19, R19, 0x1, R25 ;  /* 0x0000000113137824 */ /* 0x000fe200078e0219 */
[----:B------:R-:W-:-:S04]  /*0b10*/  IADD3 R3, P0, PT, R3, 0x4, RZ ;  /* 0x0000000403037810 */ /* 0x000fc80007f1e0ff */
[----:B------:R-:W-:Y:S01]  /*0b20*/  IADD3.X R4, PT, PT, RZ, R4, RZ, P0, !PT ;  /* 0x00000004ff047210 */ /* 0x000fe200007fe4ff */
[----:B--2---:R-:W-:Y:S02]  /*0b30*/  IMAD R21, R21, R26, RZ ;  /* 0x0000001a15157224 */ /* 0x004fe400078e02ff */
[----:B------:R-:W-:-:S04]  /*0b40*/  IMAD.WIDE.U32 R18, R26, R20, R18 ;  /* 0x000000141a127225 */ /* 0x000fc800078e0012 */
[----:B------:R-:W-:Y:S02]  /*0b50*/  IMAD R21, R27, R20, R21 ;  /* 0x000000141b157224 */ /* 0x000fe400078e0215 */
[----:B------:R-:W-:Y:S02]  /*0b60*/  IMAD.MOV.U32 R16, RZ, RZ, R18 ;  /* 0x000000ffff107224 */ /* 0x000fe400078e0012 */
[----:B----4-:R-:W-:Y:S01]  /*0b70*/  IMAD R25, R15, R12, RZ ;  /* 0x0000000c0f197224 */ /* 0x010fe200078e02ff */
[----:B------:R-:W-:-:S03]  /*0b80*/  IADD3 R17, PT, PT, R19, R21, RZ ;  /* 0x0000001513117210 */ /* 0x000fc60007ffe0ff */
[-C--:B------:R-:W-:Y:S02]  /*0b90*/  IMAD R25, R13, R14.reuse, R25 ;  /* 0x0000000e0d197224 */ /* 0x080fe400078e0219 */
[----:B------:R-:W-:-:S04]  /*0ba0*/  IMAD.WIDE.U32 R14, R12, R14, R16 ;  /* 0x0000000e0c0e7225 */ /* 0x000fc800078e0010 */
[----:B------:R-:W-:-:S07]  /*0bb0*/  IMAD.IADD R15, R15, 0x1, R25 ;  /* 0x000000010f0f7824 */ /* 0x000fce00078e0219 */
.L_x_4:
[----:B------:R-:W-:-:S04]  /*0bc0*/  LOP3.LUT R12, R10, 0x3, RZ, 0xc0, !PT ;  /* 0x000000030a0c7812 */ /* 0x000fc800078ec0ff */
[----:B------:R-:W-:-:S04]  /*0bd0*/  ISETP.NE.U32.AND P0, PT, R12, RZ, PT ;  /* 0x000000ff0c00720c */ /* 0x000fc80003f05070 */
[----:B------:R-:W-:-:S13]  /*0be0*/  ISETP.NE.AND.EX P0, PT, RZ, RZ, PT, P0 ;  /* 0x000000ffff00720c */ /* 0x000fda0003f05300 */
[----:B------:R-:W-:Y:S05]  /*0bf0*/  @!P0 BRA `(.L_x_3) ;  /* 0x0000000000dc8947 */ /* 0x000fea0003800000 */
[----:B------:R-:W-:Y:S02]  /*0c00*/  ISETP.NE.U32.AND P0, PT, R12, 0x1, PT ;  /* 0x000000010c00780c */ /* 0x000fe40003f05070 */
[----:B------:R-:W-:Y:S02]  /*0c10*/  LOP3.LUT P1, RZ, R10, 0x1, RZ, 0xc0, !PT ;  /* 0x000000010aff7812 */ /* 0x000fe4000782c0ff */
[----:B------:R-:W-:-:S13]  /*0c20*/  ISETP.NE.AND.EX P0, PT, RZ, RZ, PT, P0 ;  /* 0x000000ffff00720c */ /* 0x000fda0003f05300 */
[----:B------:R-:W-:Y:S05]  /*0c30*/  @!P0 BRA `(.L_x_5) ;  /* 0x0000000000788947 */ /* 0x000fea0003800000 */
[----:B------:R-:W0:Y:S01]  /*0c40*/  LDC.64 R12, c[0x0][0x380] ;  /* 0x0000e000ff0c7b82 */ /* 0x000e220000000a00 */
[----:B------:R-:W-:Y:S01]  /*0c50*/  MOV R18, R0 ;  /* 0x0000000000127202 */ /* 0x000fe20000000f00 */
[-C--:B------:R-:W-:Y:S01]  /*0c60*/  IMAD R21, R11, R3.reuse, RZ ;  /* 0x000000030b157224 */ /* 0x080fe200078e02ff */
[----:B------:R-:W-:Y:S01]  /*0c70*/  IADD3 R20, P2, PT, R3, R8, RZ ;  /* 0x0000000803147210 */ /* 0x000fe20007f5e0ff */
[----:B------:R-:W-:Y:S02]  /*0c80*/  IMAD.MOV.U32 R19, RZ, RZ, RZ ;  /* 0x000000ffff137224 */ /* 0x000fe400078e00ff */
[C---:B------:R-:W-:Y:S02]  /*0c90*/  IMAD R21, R10.reuse, R4, R21 ;  /* 0x000000040a157224 */ /* 0x040fe400078e0215 */
[----:B------:R-:W1:Y:S01]  /*0ca0*/  LDC.64 R16, c[0x0][0x388] ;  /* 0x0000e200ff107b82 */ /* 0x000e620000000a00 */
[----:B------:R-:W-:-:S05]  /*0cb0*/  IMAD.WIDE.U32 R18, R10, R3, R18 ;  /* 0x000000030a127225 */ /* 0x000fca00078e0012 */
[----:B------:R-:W-:Y:S01]  /*0cc0*/  IADD3 R21, PT, PT, R19, R21, RZ ;  /* 0x0000001513157210 */ /* 0x000fe20007ffe0ff */
[----:B------:R-:W-:Y:S01]  /*0cd0*/  IMAD.X R19, R4, 0x1, R2, P2 ;  /* 0x0000000104137824 */ /* 0x000fe200010e0602 */
[----:B0-----:R-:W-:-:S04]  /*0ce0*/  LEA R12, P0, R20, R12, 0x3 ;  /* 0x0000000c140c7211 */ /* 0x001fc800078018ff */
[----:B------:R-:W-:Y:S02]  /*0cf0*/  LEA.HI.X R13, R20, R13, R19, 0x3, P0 ;  /* 0x0000000d140d7211 */ /* 0x000fe400000f1c13 */
[----:B-1----:R-:W-:-:S03]  /*0d00*/  LEA R16, P2, R18, R16, 0x3 ;  /* 0x0000001012107211 */ /* 0x002fc600078418ff */
[----:B------:R-:W2:Y:S01]  /*0d10*/  LDG.E.64 R26, desc[UR6][R12.64] ;  /* 0x000000060c1a7981 */ /* 0x000ea2000c1e1b00 */
[----:B------:R-:W-:Y:S02]  /*0d20*/  LEA.HI.X R17, R18, R17, R21, 0x3, P2 ;  /* 0x0000001112117211 */ /* 0x000fe400010f1c15 */
[----:B------:R-:W-:-:S03]  /*0d30*/  IADD3 R18, P0, PT, R16, R23, RZ ;  /* 0x0000001710127210 */ /* 0x000fc60007f1e0ff */
[----:B------:R-:W2:Y:S01]  /*0d40*/  LDG.E.64 R20, desc[UR6][R16.64] ;  /* 0x0000000610147981 */ /* 0x000ea2000c1e1b00 */
[----:B------:R-:W-:-:S03]  /*0d50*/  IADD3.X R19, PT, PT, R17, R22, RZ, P0, !PT ;  /* 0x0000001611137210 */ /* 0x000fc600007fe4ff */
[----:B------:R-:W3:Y:S04]  /*0d60*/  LDG.E.64 R12, desc[UR6][R12.64+0x8] ;  /* 0x000008060c0c7981 */ /* 0x000ee8000c1e1b00 */
[----:B------:R-:W3:Y:S01]  /*0d70*/  LDG.E.64 R18, desc[UR6][R18.64] ;  /* 0x0000000612127981 */ /* 0x000ee2000c1e1b00 */
[----:B------:R-:W-:-:S04]  /*0d80*/  IADD3 R3, P0, PT, R3, 0x2, RZ ;  /* 0x0000000203037810 */ /* 0x000fc80007f1e0ff */
[----:B------:R-:W-:Y:S01]  /*0d90*/  IADD3.X R4, PT, PT, RZ, R4, RZ, P0, !PT ;  /* 0x00000004ff047210 */ /* 0x000fe200007fe4ff */
[----:B--2---:R-:W-:Y:S02]  /*0da0*/  IMAD R21, R21, R26, RZ ;  /* 0x0000001a15157224 */ /* 0x004fe400078e02ff */
[----:B-----5:R-:W-:-:S04]  /*0db0*/  IMAD.WIDE.U32 R14, R26, R20, R14 ;  /* 0x000000141a0e7225 */ /* 0x020fc800078e000e */
[----:B------:R-:W-:Y:S02]  /*0dc0*/  IMAD R21, R27, R20, R21 ;  /* 0x000000141b157224 */ /* 0x000fe400078e0215 */
[----:B---3--:R-:W-:Y:S02]  /*0dd0*/  IMAD R25, R19, R12, RZ ;  /* 0x0000000c13197224 */ /* 0x008fe400078e02ff */
[----:B------:R-:W-:Y:S02]  /*0de0*/  IMAD.IADD R15, R15, 0x1, R21 ;  /* 0x000000010f0f7824 */ /* 0x000fe400078e0215 */
[-C--:B------:R-:W-:Y:S02]  /*0df0*/  IMAD R25, R13, R18.reuse, R25 ;  /* 0x000000120d197224 */ /* 0x080fe400078e0219 */
[----:B------:R-:W-:-:S04]  /*0e00*/  IMAD.WIDE.U32 R14, R12, R18, R14 ;  /* 0x000000120c0e7225 */ /* 0x000fc800078e000e */
[----:B------:R-:W-:-:S07]  /*0e10*/  IMAD.IADD R15, R15, 0x1, R25 ;  /* 0x000000010f0f7824 */ /* 0x000fce00078e0219 */
.L_x_5:
[----:B------:R-:W-:Y:S05]  /*0e20*/  @!P1 BRA `(.L_x_3) ;  /* 0x0000000000509947 */ /* 0x000fea0003800000 */
[----:B------:R-:W0:Y:S01]  /*0e30*/  LDC.64 R12, c[0x0][0x380] ;  /* 0x0000e000ff0c7b82 */ /* 0x000e220000000a00 */
[----:B------:R-:W-:Y:S01]  /*0e40*/  MOV R18, R0 ;  /* 0x0000000000127202 */ /* 0x000fe20000000f00 */
[----:B------:R-:W-:Y:S02]  /*0e50*/  IMAD.MOV.U32 R19, RZ, RZ, RZ ;  /* 0x000000ffff137224 */ /* 0x000fe400078e00ff */
[-C--:B------:R-:W-:Y:S02]  /*0e60*/  IMAD R21, R11, R3.reuse, RZ ;  /* 0x000000030b157224 */ /* 0x080fe400078e02ff */
[C---:B------:R-:W-:Y:S01]  /*0e70*/  IMAD.WIDE.U32 R18, R10.reuse, R3, R18 ;  /* 0x000000030a127225 */ /* 0x040fe200078e0012 */
[----:B------:R-:W-:Y:S01]  /*0e80*/  IADD3 R3, P0, PT, R3, R8, RZ ;  /* 0x0000000803037210 */ /* 0x000fe20007f1e0ff */
[----:B------:R-:W1:Y:S02]  /*0e90*/  LDC.64 R16, c[0x0][0x388] ;  /* 0x0000e200ff107b82 */ /* 0x000e640000000a00 */
[----:B------:R-:W-:Y:S01]  /*0ea0*/  IMAD R21, R10, R4, R21 ;  /* 0x000000040a157224 */ /* 0x000fe200078e0215 */
[----:B------:R-:W-:-:S03]  /*0eb0*/  IADD3.X R20, PT, PT, R4, R2, RZ, P0, !PT ;  /* 0x0000000204147210 */ /* 0x000fc600007fe4ff */
[----:B------:R-:W-:Y:S01]  /*0ec0*/  IMAD.IADD R4, R19, 0x1, R21 ;  /* 0x0000000113047824 */ /* 0x000fe200078e0215 */
[----:B0-----:R-:W-:-:S04]  /*0ed0*/  LEA R12, P0, R3, R12, 0x3 ;  /* 0x0000000c030c7211 */ /* 0x001fc800078018ff */
[----:B------:R-:W-:Y:S02]  /*0ee0*/  LEA.HI.X R13, R3, R13, R20, 0x3, P0 ;  /* 0x0000000d030d7211 */ /* 0x000fe400000f1c14 */
[----:B-1----:R-:W-:-:S04]  /*0ef0*/  LEA R16, P1, R18, R16, 0x3 ;  /* 0x0000001012107211 */ /* 0x002fc800078218ff */
[----:B------:R-:W2:Y:S01]  /*0f00*/  LDG.E.64 R12, desc[UR6][R12.64] ;  /* 0x000000060c0c7981 */ /* 0x000ea2000c1e1b00 */
[----:B------:R-:W-:-:S06]  /*0f10*/  LEA.HI.X R17, R18, R17, R4, 0x3, P1 ;  /* 0x0000001112117211 */ /* 0x000fcc00008f1c04 */
[----:B------:R-:W2:Y:S02]  /*0f20*/  LDG.E.64 R16, desc[UR6][R16.64] ;  /* 0x0000000610107981 */ /* 0x000ea4000c1e1b00 */
[----:B--2---:R-:W-:Y:S02]  /*0f30*/  IMAD R3, R17, R12, RZ ;  /* 0x0000000c11037224 */ /* 0x004fe400078e02ff */
[----:B-----5:R-:W-:-:S04]  /*0f40*/  IMAD.WIDE.U32 R14, R12, R16, R14 ;  /* 0x000000100c0e7225 */ /* 0x020fc800078e000e */
[----:B------:R-:W-:-:S05]  /*0f50*/  IMAD R3, R13, R16, R3 ;  /* 0x000000100d037224 */ /* 0x000fca00078e0203 */
[----:B------:R-:W-:-:S07]  /*0f60*/  IADD3 R15, PT, PT, R15, R3, RZ ;  /* 0x000000030f0f7210 */ /* 0x000fce0007ffe0ff */
.L_x_3:
[----:B------:R-:W-:Y:S05]  /*0f70*/  BRA.U UP0, `(.L_x_6) ;  /* 0xfffffff100b07547 */ /* 0x000fea000b83ffff */
.L_x_0:
[----:B------:R-:W0:Y:S01]  /*0f80*/  S2R R3, SR_TID.X ;  /* 0x0000000000037919 */ /* 0x000e220000002100 */
[----:B------:R-:W1:Y:S01]  /*0f90*/  LDCU.64 UR4, c[0x0][0x390] ;  /* 0x00007200ff0477ac */ /* 0x000e620008000a00 */
[----:B------:R-:W-:Y:S02]  /*0fa0*/  IMAD R5, R11, UR8, RZ ;  /* 0x000000080b057c24 */ /* 0x000fe4000f8e02ff */
[----:B------:R-:W-:-:S04]  /*0fb0*/  IMAD.WIDE.U32 R10, R10, UR8, RZ ;  /* 0x000000080a0a7c25 */ /* 0x000fc8000f8e00ff */
[----:B------:R-:W-:Y:S01]  /*0fc0*/  IMAD.IADD R5, R11, 0x1, R5 ;  /* 0x000000010b057824 */ /* 0x000fe200078e0205 */
[----:B0-----:R-:W-:-:S04]  /*0fd0*/  IADD3 R3, P0, PT, R3, R10, RZ ;  /* 0x0000000a03037210 */ /* 0x001fc80007f1e0ff */
[----:B------:R-:W-:Y:S02]  /*0fe0*/  IADD3.X R0, PT, PT, RZ, R5, RZ, P0, !PT ;  /* 0x00000005ff007210 */ /* 0x000fe400007fe4ff */
[----:B-1----:R-:W-:-:S04]  /*0ff0*/  LEA R2, P0, R3, UR4, 0x3 ;  /* 0x0000000403027c11 */ /* 0x002fc8000f8018ff */
[----:B------:R-:W-:-:S05]  /*1000*/  LEA.HI.X R3, R3, UR5, R0, 0x3, P0 ;  /* 0x0000000503037c11 */ /* 0x000fca00080f1c00 */
[----:B-----5:R-:W-:Y:S01]  /*1010*/  STG.E.64 desc[UR6][R2.64], R14 ;  /* 0x0000000e02007986 */ /* 0x020fe2000c101b06 */
[----:B------:R-:W-:Y:S05]  /*1020*/  EXIT ;  /* 0x000000000000794d */ /* 0x000fea0003800000 */
.L_x_7:
[----:B------:R-:W-:-:S00]  /*1030*/  BRA `(.L_x_7) ;  /* 0xfffffffc00fc7947 */ /* 0x000fc0000383ffff */
[----:B------:R-:W-:-:S00]  /*1040*/  NOP ;  /* 0x0000000000007918 */ /* 0x000fc00000000000 */
        /* <DEDUP_REMOVED lines=11> */
.L_x_8:


//--------------------- .nv.global.init           --------------------------
	.section	.nv.global.init,"aw",@progbits
	.align	8
.nv.global.init:
	.type		sz,@object
	.size		sz,(.L_0 - sz)
sz:
        /*0000*/ 	.byte	0x20, 0x00, 0x00, 0x00, 0x00, 0x00, 0x00, 0x00
.L_0:


//--------------------- .nv.shared.reserved.0     --------------------------
	.section	.nv.shared.reserved.0,"aw",@nobits
	.weak		__nv_reservedSMEM_offset_0_alias
	.size		__nv_reservedSMEM_offset_0_alias, 0, 64
	.other		__nv_reservedSMEM_offset_0_alias,@"STO_CUDA_RESERVED_SHARED STV_DEFAULT"
__nv_reservedSMEM_offset_0_alias:
	.zero		0
	.zero		64


//--------------------- .nv.constant0._Z12matrix_multiPxS_S_x --------------------------
	.section	.nv.constant0._Z12matrix_multiPxS_S_x,"a",@progbits
	.sectionflags	@""
	.align	4
.nv.constant0._Z12matrix_multiPxS_S_x:
	.zero		928


//--------------------- SYMBOLS --------------------------

	.type		.nv.reservedSmem.offset0,@object
	.size		.nv.reservedSmem.offset0,0x4
